//
// Generated by NVIDIA NVVM Compiler
//
// Compiler Build ID: CL-36424714
// Cuda compilation tools, release 13.0, V13.0.88
// Based on NVVM 20.0.0
//

.version 9.0
.target sm_100
.address_size 64

	// .globl	_Z9carp_cudaiPfS_S_

.visible .entry _Z9carp_cudaiPfS_S_(
	.param .u32 _Z9carp_cudaiPfS_S__param_0,
	.param .u64 .ptr .align 1 _Z9carp_cudaiPfS_S__param_1,
	.param .u64 .ptr .align 1 _Z9carp_cudaiPfS_S__param_2,
	.param .u64 .ptr .align 1 _Z9carp_cudaiPfS_S__param_3
)
{
	.reg .pred 	%p<3>;
	.reg .b32 	%r<7>;
	.reg .b32 	%f<4>;
	.reg .b64 	%rd<11>;

	ld.param.u32 	%r5, [_Z9carp_cudaiPfS_S__param_0];
	ld.param.u64 	%rd4, [_Z9carp_cudaiPfS_S__param_1];
	ld.param.u64 	%rd5, [_Z9carp_cudaiPfS_S__param_2];
	ld.param.u64 	%rd6, [_Z9carp_cudaiPfS_S__param_3];
	mov.u32 	%r6, %tid.x;
	setp.ge.s32 	%p1, %r6, %r5;
	@%p1 bra 	$L__BB0_3;
	mov.u32 	%r2, %ntid.x;
	cvta.to.global.u64 	%rd1, %rd4;
	cvta.to.global.u64 	%rd2, %rd5;
	cvta.to.global.u64 	%rd3, %rd6;
$L__BB0_2:
	mul.wide.s32 	%rd7, %r6, 4;
	add.s64 	%rd8, %rd1, %rd7;
	ld.global.f32 	%f1, [%rd8];
	add.s64 	%rd9, %rd2, %rd7;
	ld.global.f32 	%f2, [%rd9];
	mul.f32 	%f3, %f1, %f2;
	add.s64 	%rd10, %rd3, %rd7;
	st.global.f32 	[%rd10], %f3;
	add.s32 	%r6, %r6, %r2;
	setp.lt.s32 	%p2, %r6, %r5;
	@%p2 bra 	$L__BB0_2;
$L__BB0_3:
	ret;

}


// ===== COMPILED SASS (sm_100) =====

	.target	sm_100

	.elftype	@"ET_EXEC"


//--------------------- .note.nv.tkinfo           --------------------------
	.section	.note.nv.tkinfo,"",@"SHT_NOTE"
	.sectionflags	@"SHF_NOTE_NV_TKINFO"
	.tkinfo
        /*0018*/ 	.word	0x00000002
        /*0030*/ 	.string	""
        /*0030*/ 	.string	"ptxas"
        /*0030*/ 	.string	"Cuda compilation tools, release 13.0, V13.0.88"
        /*0030*/ 	.string	"Build cuda_13.0.r13.0/compiler.36424714_0"
        /*0030*/ 	.string	"-arch sm_100 -m 64 "



//--------------------- .note.nv.cuinfo           --------------------------
	.section	.note.nv.cuinfo,"",@"SHT_NOTE"
	.sectionflags	@"SHF_NOTE_NV_CUINFO"
        /*0018*/ 	.short	0x0002
        /*001a*/ 	.short	0x0064
        /*001c*/ 	.short	0x0082
	.zero		2


//--------------------- .nv.info                  --------------------------
	.section	.nv.info,"",@"SHT_CUDA_INFO"
	.align	4


	//----- nvinfo : EIATTR_REGCOUNT
	.align		4
        /*0000*/ 	.byte	0x04, 0x2f
        /*0002*/ 	.short	(.L_1 - .L_0)
	.align		4
.L_0:
        /*0004*/ 	.word	index@(_Z9carp_cudaiPfS_S_)
        /*0008*/ 	.word	0x00000014


	//----- nvinfo : EIATTR_FRAME_SIZE
	.align		4
.L_1:
        /*000c*/ 	.byte	0x04, 0x11
        /*000e*/ 	.short	(.L_3 - .L_2)
	.align		4
.L_2:
        /*0010*/ 	.word	index@(_Z9carp_cudaiPfS_S_)
        /*0014*/ 	.word	0x00000000


	//----- nvinfo : EIATTR_MIN_STACK_SIZE
	.align		4
.L_3:
        /*0018*/ 	.byte	0x04, 0x12
        /*001a*/ 	.short	(.L_5 - .L_4)
	.align		4
.L_4:
        /*001c*/ 	.word	index@(_Z9carp_cudaiPfS_S_)
        /*0020*/ 	.word	0x00000000
.L_5:


//--------------------- .nv.compat                --------------------------
	.section	.nv.compat,"",@"SHT_CUDA_COMPAT_INFO"
	.align	4
        /*0000*/ 	.byte	0x02, 0x09, 0x00, 0x00, 0x02, 0x02, 0x01, 0x00, 0x02, 0x05, 0x05, 0x00, 0x03, 0x07, 0x01, 0x01
        /*0010*/ 	.byte	0x02, 0x03, 0x00, 0x00, 0x02, 0x06, 0x01, 0x00, 0x04, 0x0b, 0x08, 0x00, 0x09, 0x00, 0x00, 0x00
        /*0020*/ 	.byte	0x00, 0x00, 0x00, 0x00


//--------------------- .nv.info._Z9carp_cudaiPfS_S_ --------------------------
	.section	.nv.info._Z9carp_cudaiPfS_S_,"",@"SHT_CUDA_INFO"
	.sectionflags	@""
	.align	4


	//----- nvinfo : EIATTR_CUDA_API_VERSION
	.align		4
        /*0000*/ 	.byte	0x04, 0x37
        /*0002*/ 	.short	(.L_7 - .L_6)
.L_6:
        /*0004*/ 	.word	0x00000082


	//----- nvinfo : EIATTR_KPARAM_INFO
	.align		4
.L_7:
        /*0008*/ 	.byte	0x04, 0x17
        /*000a*/ 	.short	(.L_9 - .L_8)
.L_8:
        /*000c*/ 	.word	0x00000000
        /*0010*/ 	.short	0x0003
        /*0012*/ 	.short	0x0018
        /*0014*/ 	.byte	0x00, 0xf5, 0x21, 0x00


	//----- nvinfo : EIATTR_KPARAM_INFO
	.align		4
.L_9:
        /*0018*/ 	.byte	0x04, 0x17
        /*001a*/ 	.short	(.L_11 - .L_10)
.L_10:
        /*001c*/ 	.word	0x00000000
        /*0020*/ 	.short	0x0002
        /*0022*/ 	.short	0x0010
        /*0024*/ 	.byte	0x00, 0xf5, 0x21, 0x00


	//----- nvinfo : EIATTR_KPARAM_INFO
	.align		4
.L_11:
        /*0028*/ 	.byte	0x04, 0x17
        /*002a*/ 	.short	(.L_13 - .L_12)
.L_12:
        /*002c*/ 	.word	0x00000000
        /*0030*/ 	.short	0x0001
        /*0032*/ 	.short	0x0008
        /*0034*/ 	.byte	0x00, 0xf5, 0x21, 0x00


	//----- nvinfo : EIATTR_KPARAM_INFO
	.align		4
.L_13:
        /*0038*/ 	.byte	0x04, 0x17
        /*003a*/ 	.short	(.L_15 - .L_14)
.L_14:
        /*003c*/ 	.word	0x00000000
        /*0040*/ 	.short	0x0000
        /*0042*/ 	.short	0x0000
        /*0044*/ 	.byte	0x00, 0xf0, 0x11, 0x00


	//----- nvinfo : EIATTR_SPARSE_MMA_MASK
	.align		4
.L_15:
        /*0048*/ 	.byte	0x03, 0x50
        /*004a*/ 	.short	0x0000


	//----- nvinfo : EIATTR_MAXREG_COUNT
	.align		4
        /*004c*/ 	.byte	0x03, 0x1b
        /*004e*/ 	.short	0x00ff


	//----- nvinfo : EIATTR_MERCURY_ISA_VERSION
	.align		4
        /*0050*/ 	.byte	0x03, 0x5f
        /*0052*/ 	.short	0x0101


	//----- nvinfo : EIATTR_VRC_CTA_INIT_COUNT
	.align		4
        /*0054*/ 	.byte	0x02, 0x4a
	.zero		1
	.zero		1


	//----- nvinfo : EIATTR_EXIT_INSTR_OFFSETS
	.align		4
        /*0058*/ 	.byte	0x04, 0x1c
        /*005a*/ 	.short	(.L_17 - .L_16)


	//   ....[0]....
.L_16:
        /*005c*/ 	.word	0x00000040


	//   ....[1]....
        /*0060*/ 	.word	0x00000140


	//----- nvinfo : EIATTR_CRS_STACK_SIZE
	.align		4
.L_17:
        /*0064*/ 	.byte	0x04, 0x1e
        /*0066*/ 	.short	(.L_19 - .L_18)
.L_18:
        /*0068*/ 	.word	0x00000000


	//----- nvinfo : EIATTR_CBANK_PARAM_SIZE
	.align		4
.L_19:
        /*006c*/ 	.byte	0x03, 0x19
        /*006e*/ 	.short	0x0020


	//----- nvinfo : EIATTR_PARAM_CBANK
	.align		4
        /*0070*/ 	.byte	0x04, 0x0a
        /*0072*/ 	.short	(.L_21 - .L_20)
	.align		4
.L_20:
        /*0074*/ 	.word	index@(.nv.constant0._Z9carp_cudaiPfS_S_)
        /*0078*/ 	.short	0x0380
        /*007a*/ 	.short	0x0020


	//----- nvinfo : EIATTR_SW_WAR
	.align		4
.L_21:
        /*007c*/ 	.byte	0x04, 0x36
        /*007e*/ 	.short	(.L_23 - .L_22)
.L_22:
        /*0080*/ 	.word	0x00000008
.L_23:


//--------------------- .nv.callgraph             --------------------------
	.section	.nv.callgraph,"",@"SHT_CUDA_CALLGRAPH"
	.align	4
	.sectionentsize	8
	.align		4
        /*0000*/ 	.word	0x00000000
	.align		4
        /*0004*/ 	.word	0xffffffff
	.align		4
        /*0008*/ 	.word	0x00000000
	.align		4
        /*000c*/ 	.word	0xfffffffe
	.align		4
        /*0010*/ 	.word	0x00000000
	.align		4
        /*0014*/ 	.word	0xfffffffd
	.align		4
        /*0018*/ 	.word	0x00000000
	.align		4
        /*001c*/ 	.word	0xfffffffc


//--------------------- .text._Z9carp_cudaiPfS_S_ --------------------------
	.section	.text._Z9carp_cudaiPfS_S_,"ax",@progbits
	.align	128
        .global         _Z9carp_cudaiPfS_S_
        .type           _Z9carp_cudaiPfS_S_,@function
        .size           _Z9carp_cudaiPfS_S_,(.L_x_2 - _Z9carp_cudaiPfS_S_)
        .other          _Z9carp_cudaiPfS_S_,@"STO_CUDA_ENTRY STV_DEFAULT"
_Z9carp_cudaiPfS_S_:
.text._Z9carp_cudaiPfS_S_:
[----:B------:R-:W-:Y:S01]  /*0000*/  LDC R1, c[0x0][0x37c] ;  /* 0x0000df00ff017b82 */ /* 0x000fe20000000800 */
[----:B------:R-:W0:Y:S01]  /*0010*/  S2R R15, SR_TID.X ;  /* 0x00000000000f7919 */ /* 0x000e220000002100 */
[----:B------:R-:W0:Y:S02]  /*0020*/  LDCU UR5, c[0x0][0x380] ;  /* 0x00007000ff0577ac */ /* 0x000e240008000800 */
[----:B0-----:R-:W-:-:S13]  /*0030*/  ISETP.GE.AND P0, PT, R15, UR5, PT ;  /* 0x000000050f007c0c */ /* 0x001fda000bf06270 */
[----:B------:R-:W-:Y:S05]  /*0040*/  @P0 EXIT ;  /* 0x000000000000094d */ /* 0x000fea0003800000 */
[----:B------:R-:W0:Y:S01]  /*0050*/  LDC.64 R8, c[0x0][0x388] ;  /* 0x0000e200ff087b82 */ /* 0x000e220000000a00 */
[----:B------:R-:W1:Y:S01]  /*0060*/  LDCU UR4, c[0x0][0x360] ;  /* 0x00006c00ff0477ac */ /* 0x000e620008000800 */
[----:B------:R-:W2:Y:S06]  /*0070*/  LDCU.64 UR6, c[0x0][0x358] ;  /* 0x00006b00ff0677ac */ /* 0x000eac0008000a00 */
[----:B------:R-:W3:Y:S08]  /*0080*/  LDC.64 R10, c[0x0][0x390] ;  /* 0x0000e400ff0a7b82 */ /* 0x000ef00000000a00 */
[----:B------:R-:W4:Y:S02]  /*0090*/  LDC.64 R12, c[0x0][0x398] ;  /* 0x0000e600ff0c7b82 */ /* 0x000f240000000a00 */
.L_x_0:
[----:B0-----:R-:W-:-:S04]  /*00a0*/  IMAD.WIDE R2, R15, 0x4, R8 ;  /* 0x000000040f027825 */ /* 0x001fc800078e0208 */
[C---:B---3--:R-:W-:Y:S02]  /*00b0*/  IMAD.WIDE R4, R15.reuse, 0x4, R10 ;  /* 0x000000040f047825 */ /* 0x048fe400078e020a */
[----:B--2---:R-:W2:Y:S04]  /*00c0*/  LDG.E R2, desc[UR6][R2.64] ;  /* 0x0000000602027981 */ /* 0x004ea8000c1e1900 */
[----:B------:R-:W2:Y:S01]  /*00d0*/  LDG.E R5, desc[UR6][R4.64] ;  /* 0x0000000604057981 */ /* 0x000ea2000c1e1900 */
[C---:B----4-:R-:W-:Y:S01]  /*00e0*/  IMAD.WIDE R6, R15.reuse, 0x4, R12 ;  /* 0x000000040f067825 */ /* 0x050fe200078e020c */
[----:B-1----:R-:W-:-:S04]  /*00f0*/  IADD3 R15, PT, PT, R15, UR4, RZ ;  /* 0x000000040f0f7c10 */ /* 0x002fc8000fffe0ff */
[----:B------:R-:W-:Y:S01]  /*0100*/  ISETP.GE.AND P0, PT, R15, UR5, PT ;  /* 0x000000050f007c0c */ /* 0x000fe2000bf06270 */
[----:B--2---:R-:W-:-:S05]  /*0110*/  FMUL R17, R2, R5 ;  /* 0x0000000502117220 */ /* 0x004fca0000400000 */
[----:B------:R0:W-:Y:S07]  /*0120*/  STG.E desc[UR6][R6.64], R17 ;  /* 0x0000001106007986 */ /* 0x0001ee000c101906 */
[----:B------:R-:W-:Y:S05]  /*0130*/  @!P0 BRA `(.L_x_0) ;  /* 0xfffffffc00d88947 */ /* 0x000fea000383ffff */
[----:B------:R-:W-:Y:S05]  /*0140*/  EXIT ;  /* 0x000000000000794d */ /* 0x000fea0003800000 */
.L_x_1:
[----:B------:R-:W-:-:S00]  /*0150*/  BRA `(.L_x_1) ;  /* 0xfffffffc00fc7947 */ /* 0x000fc0000383ffff */
[----:B------:R-:W-:-:S00]  /*0160*/  NOP ;  /* 0x0000000000007918 */ /* 0x000fc00000000000 */
        /* <DEDUP_REMOVED lines=9> */
.L_x_2:


//--------------------- .nv.shared.reserved.0     --------------------------
	.section	.nv.shared.reserved.0,"aw",@nobits
	.weak		__nv_reservedSMEM_offset_0_alias
	.size		__nv_reservedSMEM_offset_0_alias, 0, 64
	.other		__nv_reservedSMEM_offset_0_alias,@"STO_CUDA_RESERVED_SHARED STV_DEFAULT"
__nv_reservedSMEM_offset_0_alias:
	.zero		0
	.zero		64


//--------------------- .nv.constant0._Z9carp_cudaiPfS_S_ --------------------------
	.section	.nv.constant0._Z9carp_cudaiPfS_S_,"a",@progbits
	.sectionflags	@""
	.align	4
.nv.constant0._Z9carp_cudaiPfS_S_:
	.zero		928


//--------------------- SYMBOLS --------------------------

	.type		.nv.reservedSmem.offset0,@object
	.size		.nv.reservedSmem.offset0,0x4
